	.headerflags	@"EF_CUDA_TEXMODE_UNIFIED EF_CUDA_64BIT_ADDRESS EF_CUDA_ACCELERATORS EF_CUDA_SM90 EF_CUDA_VIRTUAL_SM(EF_CUDA_SM90)"
	.elftype	@"ET_EXEC"


//--------------------- .nv.info                  --------------------------
	.section	.nv.info,"",@"SHT_CUDA_INFO"
	.align	4


	//----- nvinfo : EIATTR_REGCOUNT
	.align		4
        /*0000*/ 	.byte	0x04, 0x2f
        /*0002*/ 	.short	(.L_3 - .L_2)
	.align		4
.L_2:
        /*0004*/ 	.word	index@(triton_poi_fused__native_batch_norm_legit_no_training_cat_silu_0)
        /*0008*/ 	.word	0x0000001a


	//----- nvinfo : EIATTR_MIN_STACK_SIZE
	.align		4
.L_3:
        /*000c*/ 	.byte	0x04, 0x12
        /*000e*/ 	.short	(.L_5 - .L_4)
	.align		4
.L_4:
        /*0010*/ 	.word	index@(triton_poi_fused__native_batch_norm_legit_no_training_cat_silu_0)
        /*0014*/ 	.word	0x00000000


	//----- nvinfo : EIATTR_FRAME_SIZE
	.align		4
.L_5:
        /*0018*/ 	.byte	0x04, 0x11
        /*001a*/ 	.short	(.L_7 - .L_6)
	.align		4
.L_6:
        /*001c*/ 	.word	index@(triton_poi_fused__native_batch_norm_legit_no_training_cat_silu_0)
        /*0020*/ 	.word	0x00000000


	//----- nvinfo : EIATTR_MIN_STACK_SIZE
	.align		4
.L_7:
        /*0024*/ 	.byte	0x04, 0x12
        /*0026*/ 	.short	(.L_9 - .L_8)
	.align		4
.L_8:
        /*0028*/ 	.word	index@(triton_poi_fused__native_batch_norm_legit_no_training_cat_silu_0)
        /*002c*/ 	.word	0x00000000
.L_9:


//--------------------- .nv.info.triton_poi_fused__native_batch_norm_legit_no_training_cat_silu_0 --------------------------
	.section	.nv.info.triton_poi_fused__native_batch_norm_legit_no_training_cat_silu_0,"",@"SHT_CUDA_INFO"
	.sectionflags	@""
	.align	4


	//----- nvinfo : EIATTR_CUDA_API_VERSION
	.align		4
        /*0000*/ 	.byte	0x04, 0x37
        /*0002*/ 	.short	(.L_11 - .L_10)
.L_10:
        /*0004*/ 	.word	0x0000007c


	//----- nvinfo : EIATTR_KPARAM_INFO
	.align		4
.L_11:
        /*0008*/ 	.byte	0x04, 0x17
        /*000a*/ 	.short	(.L_13 - .L_12)
.L_12:
        /*000c*/ 	.word	0x00000000
        /*0010*/ 	.short	0x0008
        /*0012*/ 	.short	0x0040
        /*0014*/ 	.byte	0x00, 0xf0, 0x11, 0x00


	//----- nvinfo : EIATTR_KPARAM_INFO
	.align		4
.L_13:
        /*0018*/ 	.byte	0x04, 0x17
        /*001a*/ 	.short	(.L_15 - .L_14)
.L_14:
        /*001c*/ 	.word	0x00000000
        /*0020*/ 	.short	0x0007
        /*0022*/ 	.short	0x0038
        /*0024*/ 	.byte	0x00, 0xf4, 0x21, 0x00


	//----- nvinfo : EIATTR_KPARAM_INFO
	.align		4
.L_15:
        /*0028*/ 	.byte	0x04, 0x17
        /*002a*/ 	.short	(.L_17 - .L_16)
.L_16:
        /*002c*/ 	.word	0x00000000
        /*0030*/ 	.short	0x0006
        /*0032*/ 	.short	0x0030
        /*0034*/ 	.byte	0x00, 0xf4, 0x21, 0x00


	//----- nvinfo : EIATTR_KPARAM_INFO
	.align		4
.L_17:
        /*0038*/ 	.byte	0x04, 0x17
        /*003a*/ 	.short	(.L_19 - .L_18)
.L_18:
        /*003c*/ 	.word	0x00000000
        /*0040*/ 	.short	0x0005
        /*0042*/ 	.short	0x0028
        /*0044*/ 	.byte	0x00, 0xf4, 0x21, 0x00


	//----- nvinfo : EIATTR_KPARAM_INFO
	.align		4
.L_19:
        /*0048*/ 	.byte	0x04, 0x17
        /*004a*/ 	.short	(.L_21 - .L_20)
.L_20:
        /*004c*/ 	.word	0x00000000
        /*0050*/ 	.short	0x0004
        /*0052*/ 	.short	0x0020
        /*0054*/ 	.byte	0x00, 0xf4, 0x21, 0x00


	//----- nvinfo : EIATTR_KPARAM_INFO
	.align		4
.L_21:
        /*0058*/ 	.byte	0x04, 0x17
        /*005a*/ 	.short	(.L_23 - .L_22)
.L_22:
        /*005c*/ 	.word	0x00000000
        /*0060*/ 	.short	0x0003
        /*0062*/ 	.short	0x0018
        /*0064*/ 	.byte	0x00, 0xf4, 0x21, 0x00


	//----- nvinfo : EIATTR_KPARAM_INFO
	.align		4
.L_23:
        /*0068*/ 	.byte	0x04, 0x17
        /*006a*/ 	.short	(.L_25 - .L_24)
.L_24:
        /*006c*/ 	.word	0x00000000
        /*0070*/ 	.short	0x0002
        /*0072*/ 	.short	0x0010
        /*0074*/ 	.byte	0x00, 0xf4, 0x21, 0x00


	//----- nvinfo : EIATTR_KPARAM_INFO
	.align		4
.L_25:
        /*0078*/ 	.byte	0x04, 0x17
        /*007a*/ 	.short	(.L_27 - .L_26)
.L_26:
        /*007c*/ 	.word	0x00000000
        /*0080*/ 	.short	0x0001
        /*0082*/ 	.short	0x0008
        /*0084*/ 	.byte	0x00, 0xf4, 0x21, 0x00


	//----- nvinfo : EIATTR_KPARAM_INFO
	.align		4
.L_27:
        /*0088*/ 	.byte	0x04, 0x17
        /*008a*/ 	.short	(.L_29 - .L_28)
.L_28:
        /*008c*/ 	.word	0x00000000
        /*0090*/ 	.short	0x0000
        /*0092*/ 	.short	0x0000
        /*0094*/ 	.byte	0x00, 0xf4, 0x21, 0x00


	//----- nvinfo : EIATTR_SPARSE_MMA_MASK
	.align		4
.L_29:
        /*0098*/ 	.byte	0x03, 0x50
        /*009a*/ 	.short	0x0000


	//----- nvinfo : EIATTR_MAXREG_COUNT
	.align		4
        /*009c*/ 	.byte	0x03, 0x1b
        /*009e*/ 	.short	0x00ff


	//----- nvinfo : EIATTR_EXIT_INSTR_OFFSETS
	.align		4
        /*00a0*/ 	.byte	0x04, 0x1c
        /*00a2*/ 	.short	(.L_31 - .L_30)


	//   ....[0]....
.L_30:
        /*00a4*/ 	.word	0x00000790


	//   ....[1]....
        /*00a8*/ 	.word	0x000007b0


	//----- nvinfo : EIATTR_REQNTID
	.align		4
.L_31:
        /*00ac*/ 	.byte	0x04, 0x10
        /*00ae*/ 	.short	(.L_33 - .L_32)
.L_32:
        /*00b0*/ 	.word	0x00000080
        /*00b4*/ 	.word	0x00000001
        /*00b8*/ 	.word	0x00000001


	//----- nvinfo : EIATTR_CBANK_PARAM_SIZE
	.align		4
.L_33:
        /*00bc*/ 	.byte	0x03, 0x19
        /*00be*/ 	.short	0x0044


	//----- nvinfo : EIATTR_PARAM_CBANK
	.align		4
        /*00c0*/ 	.byte	0x04, 0x0a
        /*00c2*/ 	.short	(.L_35 - .L_34)
	.align		4
.L_34:
        /*00c4*/ 	.word	index@(.nv.constant0.triton_poi_fused__native_batch_norm_legit_no_training_cat_silu_0)
        /*00c8*/ 	.short	0x0210
        /*00ca*/ 	.short	0x0044


	//----- nvinfo : EIATTR_SW_WAR
	.align		4
.L_35:
        /*00cc*/ 	.byte	0x04, 0x36
        /*00ce*/ 	.short	(.L_37 - .L_36)
.L_36:
        /*00d0*/ 	.word	0x00000008
.L_37:


//--------------------- .nv.callgraph             --------------------------
	.section	.nv.callgraph,"",@"SHT_CUDA_CALLGRAPH"
	.align	4
	.sectionentsize	8
	.align		4
        /*0000*/ 	.word	0x00000000
	.align		4
        /*0004*/ 	.word	0xffffffff
	.align		4
        /*0008*/ 	.word	0x00000000
	.align		4
        /*000c*/ 	.word	0xfffffffe
	.align		4
        /*0010*/ 	.word	0x00000000
	.align		4
        /*0014*/ 	.word	0xfffffffd
	.align		4
        /*0018*/ 	.word	0x00000000
	.align		4
        /*001c*/ 	.word	0xfffffffc


//--------------------- .nv.constant4             --------------------------
	.section	.nv.constant4,"a",@progbits
	.align	8
	.align		8
.nv.constant4:
        /*0000*/ 	.dword	_$_str
	.align		8
        /*0008*/ 	.dword	_$_str_$_2


//--------------------- .text.triton_poi_fused__native_batch_norm_legit_no_training_cat_silu_0 --------------------------
	.section	.text.triton_poi_fused__native_batch_norm_legit_no_training_cat_silu_0,"ax",@progbits
	.align	128
        .global         triton_poi_fused__native_batch_norm_legit_no_training_cat_silu_0
        .type           triton_poi_fused__native_batch_norm_legit_no_training_cat_silu_0,@function
        .size           triton_poi_fused__native_batch_norm_legit_no_training_cat_silu_0,(.L_x_1 - triton_poi_fused__native_batch_norm_legit_no_training_cat_silu_0)
        .other          triton_poi_fused__native_batch_norm_legit_no_training_cat_silu_0,@"STO_CUDA_ENTRY STV_DEFAULT"
triton_poi_fused__native_batch_norm_legit_no_training_cat_silu_0:
.text.triton_poi_fused__native_batch_norm_legit_no_training_cat_silu_0:
[----:B------:R-:W0:Y:S01]  /*0000*/  LDC R1, c[0x0][0x28] ;  /* 0x00000a00ff017b82 */ /* 0x000e220000000800 */
[----:B------:R-:W1:Y:S07]  /*0010*/  S2R R0, SR_TID.X ;  /* 0x0000000000007919 */ /* 0x000e6e0000002100 */
[----:B------:R-:W2:Y:S01]  /*0020*/  LDC.64 R4, c[0x0][0x230] ;  /* 0x00008c00ff047b82 */ /* 0x000ea20000000a00 */
[----:B------:R-:W-:Y:S01]  /*0030*/  CS2R R8, SRZ ;  /* 0x0000000000087805 */ /* 0x000fe2000001ff00 */
[----:B------:R-:W-:Y:S01]  /*0040*/  ULDC.64 UR4, c[0x0][0x208] ;  /* 0x0000820000047ab9 */ /* 0x000fe20000000a00 */
[----:B------:R-:W3:Y:S01]  /*0050*/  S2R R3, SR_CTAID.X ;  /* 0x0000000000037919 */ /* 0x000ee20000002500 */
[----:B------:R-:W-:-:S04]  /*0060*/  ULDC.64 UR6, c[0x0][0x220] ;  /* 0x0000880000067ab9 */ /* 0x000fc80000000a00 */
[----:B------:R-:W4:Y:S01]  /*0070*/  LDC.64 R10, c[0x0][0x228] ;  /* 0x00008a00ff0a7b82 */ /* 0x000f220000000a00 */
[----:B-1----:R-:W-:-:S05]  /*0080*/  IMAD.SHL.U32 R0, R0, 0x2, RZ ;  /* 0x0000000200007824 */ /* 0x002fca00078e00ff */
[----:B------:R-:W-:-:S05]  /*0090*/  LOP3.LUT R0, R0, 0xfe, RZ, 0xc0, !PT ;  /* 0x000000fe00007812 */ /* 0x000fca00078ec0ff */
[----:B---3--:R-:W-:-:S05]  /*00a0*/  IMAD R0, R3, 0x100, R0 ;  /* 0x0000010003007824 */ /* 0x008fca00078e0200 */
[----:B------:R-:W-:Y:S02]  /*00b0*/  SHF.R.S32.HI R7, RZ, 0x1f, R0 ;  /* 0x0000001fff077819 */ /* 0x000fe40000011400 */
[----:B------:R-:W-:Y:S02]  /*00c0*/  ISETP.GE.AND P0, PT, R0, 0x100, PT ;  /* 0x000001000000780c */ /* 0x000fe40003f06270 */
[----:B------:R-:W-:-:S04]  /*00d0*/  LEA.HI R12, R7, R0, RZ, 0x4 ;  /* 0x00000000070c7211 */ /* 0x000fc800078f20ff */
[----:B------:R-:W-:-:S04]  /*00e0*/  SHF.R.S32.HI R15, RZ, 0x4, R12 ;  /* 0x00000004ff0f7819 */ /* 0x000fc8000001140c */
[----:B------:R-:W-:-:S04]  /*00f0*/  LEA.HI R2, R15, R15, RZ, 0x2 ;  /* 0x0000000f0f027211 */ /* 0x000fc800078f10ff */
[----:B------:R-:W-:-:S05]  /*0100*/  LOP3.LUT R2, R2, 0xfffffffc, RZ, 0xc0, !PT ;  /* 0xfffffffc02027812 */ /* 0x000fca00078ec0ff */
[----:B------:R-:W-:Y:S02]  /*0110*/  IMAD.IADD R15, R15, 0x1, -R2 ;  /* 0x000000010f0f7824 */ /* 0x000fe400078e0a02 */
[----:B------:R-:W1:Y:S02]  /*0120*/  LDC.64 R2, c[0x0][0x218] ;  /* 0x00008600ff027b82 */ /* 0x000e640000000a00 */
[----:B--2---:R-:W-:-:S05]  /*0130*/  IMAD.WIDE R4, R15, 0x4, R4 ;  /* 0x000000040f047825 */ /* 0x004fca00078e0204 */
[----:B------:R-:W2:Y:S04]  /*0140*/  @!P0 LDG.E.EL R8, desc[UR4][R4.64] ;  /* 0x0000000404088981 */ /* 0x000ea8000c2e1900 */
[----:B------:R3:W5:Y:S01]  /*0150*/  @!P0 LDG.E.EL R9, desc[UR4][R4.64] ;  /* 0x0000000404098981 */ /* 0x000762000c2e1900 */
[----:B------:R-:W-:Y:S02]  /*0160*/  LEA.HI R14, R7, R0, RZ, 0x6 ;  /* 0x00000000070e7211 */ /* 0x000fe400078f30ff */
[----:B------:R-:W-:Y:S01]  /*0170*/  LOP3.LUT R17, R12, 0xfffffff0, RZ, 0xc0, !PT ;  /* 0xfffffff00c117812 */ /* 0x000fe200078ec0ff */
[----:B------:R-:W4:Y:S01]  /*0180*/  LDC.64 R6, c[0x0][0x238] ;  /* 0x00008e00ff067b82 */ /* 0x000f220000000a00 */
[----:B------:R-:W-:Y:S02]  /*0190*/  SHF.R.S32.HI R16, RZ, 0x6, R14 ;  /* 0x00000006ff107819 */ /* 0x000fe4000001140e */
[C---:B------:R-:W-:Y:S01]  /*01a0*/  ISETP.GE.AND P2, PT, R15.reuse, 0x2, PT ;  /* 0x000000020f00780c */ /* 0x040fe20003f46270 */
[----:B------:R-:W-:Y:S01]  /*01b0*/  IMAD.IADD R17, R0, 0x1, -R17 ;  /* 0x0000000100117824 */ /* 0x000fe200078e0a11 */
[----:B------:R-:W-:Y:S01]  /*01c0*/  SHF.L.U32 R16, R16, 0x5, RZ ;  /* 0x0000000510107819 */ /* 0x000fe200000006ff */
[----:B---3--:R-:W-:Y:S01]  /*01d0*/  IMAD.SHL.U32 R4, R15, 0x10, RZ ;  /* 0x000000100f047824 */ /* 0x008fe200078e00ff */
[----:B------:R-:W-:Y:S01]  /*01e0*/  LOP3.LUT R19, R14, 0xffffffc0, RZ, 0xc0, !PT ;  /* 0xffffffc00e137812 */ /* 0x000fe200078ec0ff */
[----:B------:R-:W3:Y:S01]  /*01f0*/  LDC.64 R12, c[0x0][0x240] ;  /* 0x00009000ff0c7b82 */ /* 0x000ee20000000a00 */
[----:B------:R-:W-:-:S02]  /*0200*/  SHF.R.S32.HI R14, RZ, 0x1f, R17 ;  /* 0x0000001fff0e7819 */ /* 0x000fc40000011411 */
[--C-:B------:R-:W-:Y:S02]  /*0210*/  IADD3 R17, P3, P5, R4, R17, R16.reuse ;  /* 0x0000001104117210 */ /* 0x100fe40007d7e010 */
[----:B------:R-:W-:Y:S02]  /*0220*/  SHF.R.S32.HI R5, RZ, 0x1f, R16 ;  /* 0x0000001fff057819 */ /* 0x000fe40000011410 */
[----:B------:R-:W-:Y:S02]  /*0230*/  SHF.R.S32.HI R4, RZ, 0x1f, R4 ;  /* 0x0000001fff047819 */ /* 0x000fe40000011404 */
[----:B------:R-:W-:Y:S02]  /*0240*/  ISETP.LT.AND P4, PT, R0, 0x100, !P2 ;  /* 0x000001000000780c */ /* 0x000fe40005781270 */
[----:B------:R-:W-:Y:S02]  /*0250*/  ISETP.GT.AND P1, PT, R15, 0x1, !P0 ;  /* 0x000000010f00780c */ /* 0x000fe40004724270 */
[----:B------:R-:W-:-:S02]  /*0260*/  IADD3 R19, R16, R0, -R19 ;  /* 0x0000000010137210 */ /* 0x000fc40007ffe813 */
[----:B------:R-:W-:Y:S02]  /*0270*/  IADD3.X R14, R4, R14, R5, P3, P5 ;  /* 0x0000000e040e7210 */ /* 0x000fe40001fea405 */
[----:B------:R-:W-:Y:S02]  /*0280*/  CS2R R4, SRZ ;  /* 0x0000000000047805 */ /* 0x000fe4000001ff00 */
[----:B------:R-:W-:Y:S01]  /*0290*/  LEA R18, P3, R17, UR6, 0x2 ;  /* 0x0000000611127c11 */ /* 0x000fe2000f8610ff */
[----:B-1----:R-:W-:Y:S01]  /*02a0*/  IMAD.WIDE R22, R19, 0x4, R2 ;  /* 0x0000000413167825 */ /* 0x002fe200078e0202 */
[----:B------:R-:W-:Y:S02]  /*02b0*/  CS2R R2, SRZ ;  /* 0x0000000000027805 */ /* 0x000fe4000001ff00 */
[----:B------:R-:W-:Y:S02]  /*02c0*/  LEA.HI.X R19, R17, UR7, R14, 0x2, P3 ;  /* 0x0000000711137c11 */ /* 0x000fe400098f140e */
[----:B------:R-:W-:Y:S01]  /*02d0*/  CS2R R16, SRZ ;  /* 0x0000000000107805 */ /* 0x000fe2000001ff00 */
[----:B------:R-:W5:Y:S01]  /*02e0*/  @P4 LDG.E.64 R4, desc[UR4][R22.64] ;  /* 0x0000000416044981 */ /* 0x000f62000c1e1b00 */
[----:B----4-:R-:W-:-:S03]  /*02f0*/  IMAD.WIDE R10, R15, 0x4, R10 ;  /* 0x000000040f0a7825 */ /* 0x010fc600078e020a */
[----:B------:R2:W4:Y:S01]  /*0300*/  @P1 LDG.E.64 R2, desc[UR4][R18.64+-0x80] ;  /* 0xffff800412021981 */ /* 0x000522000c1e1b00 */
[C---:B---3--:R-:W-:Y:S01]  /*0310*/  IMAD.WIDE R20, R15.reuse, 0x4, R12 ;  /* 0x000000040f147825 */ /* 0x048fe200078e020c */
[----:B------:R-:W-:Y:S02]  /*0320*/  CS2R R12, SRZ ;  /* 0x00000000000c7805 */ /* 0x000fe4000001ff00 */
[----:B------:R-:W3:Y:S01]  /*0330*/  @!P0 LDG.E.EL R17, desc[UR4][R10.64] ;  /* 0x000000040a118981 */ /* 0x000ee2000c2e1900 */
[----:B0-----:R-:W-:Y:S01]  /*0340*/  IMAD.WIDE R6, R15, 0x4, R6 ;  /* 0x000000040f067825 */ /* 0x001fe200078e0206 */
[----:B------:R-:W-:Y:S02]  /*0350*/  CS2R R14, SRZ ;  /* 0x00000000000e7805 */ /* 0x000fe4000001ff00 */
[----:B------:R-:W3:Y:S04]  /*0360*/  @!P0 LDG.E.EL R16, desc[UR4][R10.64] ;  /* 0x000000040a108981 */ /* 0x000ee8000c2e1900 */
[----:B------:R-:W3:Y:S04]  /*0370*/  @!P0 LDG.E.EL R13, desc[UR4][R6.64] ;  /* 0x00000004060d8981 */ /* 0x000ee8000c2e1900 */
[----:B------:R-:W3:Y:S04]  /*0380*/  @!P0 LDG.E.EL R12, desc[UR4][R20.64] ;  /* 0x00000004140c8981 */ /* 0x000ee8000c2e1900 */
[----:B------:R0:W3:Y:S04]  /*0390*/  @!P0 LDG.E.EL R15, desc[UR4][R6.64] ;  /* 0x00000004060f8981 */ /* 0x0000e8000c2e1900 */
[----:B------:R-:W3:Y:S01]  /*03a0*/  @!P0 LDG.E.EL R14, desc[UR4][R20.64] ;  /* 0x00000004140e8981 */ /* 0x000ee2000c2e1900 */
[----:B--2---:R-:W-:-:S04]  /*03b0*/  FADD R18, R8, 9.9999997473787516356e-06 ;  /* 0x3727c5ac08127421 */ /* 0x004fc80000000000 */
[----:B------:R-:W1:Y:S01]  /*03c0*/  MUFU.SQRT R19, R18 ;  /* 0x0000001200137308 */ /* 0x000e620000002000 */
[----:B-----5:R-:W-:-:S07]  /*03d0*/  FADD R9, R9, 9.9999997473787516356e-06 ;  /* 0x3727c5ac09097421 */ /* 0x020fce0000000000 */
[----:B------:R-:W2:Y:S01]  /*03e0*/  MUFU.SQRT R22, R9 ;  /* 0x0000000900167308 */ /* 0x000ea20000002000 */
[----:B------:R-:W-:Y:S01]  /*03f0*/  HFMA2.MMA R8, -RZ, RZ, 1.625, 0 ;  /* 0x3e800000ff087435 */ /* 0x000fe200000001ff */
[C---:B-1----:R-:W-:Y:S02]  /*0400*/  FSETP.GT.AND P6, PT, R19.reuse, 8.50705917302346158658e+37, PT ;  /* 0x7e8000001300780b */ /* 0x042fe40003fc4000 */
[----:B------:R-:W-:-:S07]  /*0410*/  FSETP.GEU.AND P5, PT, R19, 1.175494350822287508e-38, PT ;  /* 0x008000001300780b */ /* 0x000fce0003fae000 */
[----:B0-----:R-:W-:Y:S02]  /*0420*/  FSEL R6, R8, 1, P6 ;  /* 0x3f80000008067808 */ /* 0x001fe40003000000 */
[C---:B--2---:R-:W-:Y:S02]  /*0430*/  FSETP.GT.AND P3, PT, R22.reuse, 8.50705917302346158658e+37, PT ;  /* 0x7e8000001600780b */ /* 0x044fe40003f64000 */
[----:B------:R-:W-:Y:S01]  /*0440*/  @P6 FMUL R19, R19, 0.25 ;  /* 0x3e80000013136820 */ /* 0x000fe20000400000 */
[----:B------:R-:W-:-:S03]  /*0450*/  FSETP.GEU.AND P6, PT, R22, 1.175494350822287508e-38, PT ;  /* 0x008000001600780b */ /* 0x000fc60003fce000 */
[----:B------:R-:W-:-:S07]  /*0460*/  @!P5 FMUL R19, R19, 16777216 ;  /* 0x4b8000001313d820 */ /* 0x000fce0000400000 */
[----:B------:R-:W-:Y:S01]  /*0470*/  @P3 FMUL R22, R22, 0.25 ;  /* 0x3e80000016163820 */ /* 0x000fe20000400000 */
[----:B------:R-:W0:Y:S03]  /*0480*/  MUFU.RCP R19, R19 ;  /* 0x0000001300137308 */ /* 0x000e260000001000 */
[----:B------:R-:W-:Y:S01]  /*0490*/  @!P6 FMUL R22, R22, 16777216 ;  /* 0x4b8000001616e820 */ /* 0x000fe20000400000 */
[----:B------:R-:W-:-:S05]  /*04a0*/  SEL R4, R4, RZ, P4 ;  /* 0x000000ff04047207 */ /* 0x000fca0002000000 */
[----:B------:R-:W1:Y:S01]  /*04b0*/  MUFU.RCP R22, R22 ;  /* 0x0000001600167308 */ /* 0x000e620000001000 */
[----:B----4-:R-:W-:Y:S01]  /*04c0*/  @P2 SEL R4, R2, RZ, P1 ;  /* 0x000000ff02042207 */ /* 0x010fe20000800000 */
[----:B------:R-:W-:Y:S01]  /*04d0*/  @!P5 FMUL R6, R6, 16777216 ;  /* 0x4b8000000606d820 */ /* 0x000fe20000400000 */
[----:B------:R-:W-:Y:S02]  /*04e0*/  FSEL R7, R8, 1, P3 ;  /* 0x3f80000008077808 */ /* 0x000fe40001800000 */
[----:B------:R-:W-:Y:S01]  /*04f0*/  SEL R5, R5, RZ, P4 ;  /* 0x000000ff05057207 */ /* 0x000fe20002000000 */
[----:B0-----:R-:W-:Y:S01]  /*0500*/  FMUL R6, R19, R6 ;  /* 0x0000000613067220 */ /* 0x001fe20000400000 */
[----:B---3--:R-:W-:Y:S01]  /*0510*/  FADD R17, R4, -R17 ;  /* 0x8000001104117221 */ /* 0x008fe20000000000 */
[----:B------:R-:W-:Y:S01]  /*0520*/  @P2 SEL R5, R3, RZ, P1 ;  /* 0x000000ff03052207 */ /* 0x000fe20000800000 */
[----:B------:R-:W-:Y:S02]  /*0530*/  @!P6 FMUL R7, R7, 16777216 ;  /* 0x4b8000000707e820 */ /* 0x000fe40000400000 */
[----:B------:R-:W-:-:S02]  /*0540*/  FMUL R17, R17, R6 ;  /* 0x0000000611117220 */ /* 0x000fc40000400000 */
[----:B------:R-:W-:Y:S01]  /*0550*/  FADD R16, R5, -R16 ;  /* 0x8000001005107221 */ /* 0x000fe20000000000 */
[----:B-1----:R-:W-:Y:S01]  /*0560*/  FMUL R7, R22, R7 ;  /* 0x0000000716077220 */ /* 0x002fe20000400000 */
[----:B------:R-:W-:-:S03]  /*0570*/  FFMA R12, R17, R13, R12 ;  /* 0x0000000d110c7223 */ /* 0x000fc6000000000c */
[----:B------:R-:W-:Y:S01]  /*0580*/  FMUL R7, R16, R7 ;  /* 0x0000000710077220 */ /* 0x000fe20000400000 */
[----:B------:R-:W-:-:S03]  /*0590*/  FADD R2, RZ, -R12 ;  /* 0x8000000cff027221 */ /* 0x000fc60000000000 */
[----:B------:R-:W-:Y:S01]  /*05a0*/  FFMA R14, R7, R15, R14 ;  /* 0x0000000f070e7223 */ /* 0x000fe2000000000e */
[----:B------:R-:W-:-:S03]  /*05b0*/  FMUL R3, R2, 1.4426950216293334961 ;  /* 0x3fb8aa3b02037820 */ /* 0x000fc60000400000 */
[----:B------:R-:W-:-:S04]  /*05c0*/  FADD R2, RZ, -R14 ;  /* 0x8000000eff027221 */ /* 0x000fc80000000000 */
[----:B------:R-:W-:Y:S01]  /*05d0*/  FMUL R9, R2, 1.4426950216293334961 ;  /* 0x3fb8aa3b02097820 */ /* 0x000fe20000400000 */
[----:B------:R-:W-:-:S04]  /*05e0*/  FSETP.GEU.AND P1, PT, R3, -126, PT ;  /* 0xc2fc00000300780b */ /* 0x000fc80003f2e000 */
[----:B------:R-:W-:-:S09]  /*05f0*/  FSETP.GEU.AND P2, PT, R9, -126, PT ;  /* 0xc2fc00000900780b */ /* 0x000fd20003f4e000 */
[----:B------:R-:W-:-:S04]  /*0600*/  @!P1 FMUL R3, R3, 0.5 ;  /* 0x3f00000003039820 */ /* 0x000fc80000400000 */
[----:B------:R-:W-:Y:S01]  /*0610*/  @!P2 FMUL R9, R9, 0.5 ;  /* 0x3f0000000909a820 */ /* 0x000fe20000400000 */
[----:B------:R-:W0:Y:S08]  /*0620*/  MUFU.EX2 R2, R3 ;  /* 0x0000000300027308 */ /* 0x000e300000000800 */
[----:B------:R-:W1:Y:S01]  /*0630*/  MUFU.EX2 R6, R9 ;  /* 0x0000000900067308 */ /* 0x000e620000000800 */
[----:B0-----:R-:W-:-:S04]  /*0640*/  @!P1 FMUL R2, R2, R2 ;  /* 0x0000000202029220 */ /* 0x001fc80000400000 */
[----:B------:R-:W-:Y:S02]  /*0650*/  FADD R10, R2, 1 ;  /* 0x3f800000020a7421 */ /* 0x000fe40000000000 */
[----:B------:R-:W0:Y:S01]  /*0660*/  LDC.64 R2, c[0x0][0x210] ;  /* 0x00008400ff027b82 */ /* 0x000e220000000a00 */
[----:B-1----:R-:W-:-:S04]  /*0670*/  @!P2 FMUL R6, R6, R6 ;  /* 0x000000060606a220 */ /* 0x002fc80000400000 */
[----:B------:R-:W-:Y:S01]  /*0680*/  FADD R11, R6, 1 ;  /* 0x3f800000060b7421 */ /* 0x000fe20000000000 */
[----:B------:R-:W-:Y:S02]  /*0690*/  FSETP.GT.AND P1, PT, R10, 8.50705917302346158658e+37, PT ;  /* 0x7e8000000a00780b */ /* 0x000fe40003f24000 */
[----:B------:R-:W1:Y:S02]  /*06a0*/  LDC.64 R6, c[0x0][0x248] ;  /* 0x00009200ff067b82 */ /* 0x000e640000000a00 */
[----:B------:R-:W-:-:S09]  /*06b0*/  FSETP.GT.AND P2, PT, R11, 8.50705917302346158658e+37, PT ;  /* 0x7e8000000b00780b */ /* 0x000fd20003f44000 */
[----:B------:R-:W-:-:S04]  /*06c0*/  @P1 FMUL R10, R10, 0.25 ;  /* 0x3e8000000a0a1820 */ /* 0x000fc80000400000 */
[----:B------:R-:W-:Y:S02]  /*06d0*/  @P2 FMUL R11, R11, 0.25 ;  /* 0x3e8000000b0b2820 */ /* 0x000fe40000400000 */
[----:B------:R-:W2:Y:S08]  /*06e0*/  MUFU.RCP R10, R10 ;  /* 0x0000000a000a7308 */ /* 0x000eb00000001000 */
[----:B------:R-:W3:Y:S01]  /*06f0*/  MUFU.RCP R11, R11 ;  /* 0x0000000b000b7308 */ /* 0x000ee20000001000 */
[----:B------:R-:W-:Y:S01]  /*0700*/  FSEL R9, R8, 1, P1 ;  /* 0x3f80000008097808 */ /* 0x000fe20000800000 */
[----:B-1----:R-:W-:Y:S01]  /*0710*/  IMAD.WIDE R6, R0, 0x4, R6 ;  /* 0x0000000400067825 */ /* 0x002fe200078e0206 */
[----:B------:R-:W-:-:S03]  /*0720*/  FSEL R8, R8, 1, P2 ;  /* 0x3f80000008087808 */ /* 0x000fc60001000000 */
[----:B--2---:R-:W-:Y:S01]  /*0730*/  FMUL R9, R10, R9 ;  /* 0x000000090a097220 */ /* 0x004fe20000400000 */
[----:B------:R1:W-:Y:S01]  /*0740*/  @!P0 STG.E.64 desc[UR4][R6.64], R4 ;  /* 0x0000000406008986 */ /* 0x0003e2000c101b04 */
[----:B0-----:R-:W-:-:S04]  /*0750*/  IMAD.WIDE R2, R0, 0x4, R2 ;  /* 0x0000000400027825 */ /* 0x001fc800078e0202 */
[----:B------:R-:W-:Y:S01]  /*0760*/  FMUL R12, R12, R9 ;  /* 0x000000090c0c7220 */ /* 0x000fe20000400000 */
[----:B---3--:R-:W-:-:S04]  /*0770*/  FMUL R13, R11, R8 ;  /* 0x000000080b0d7220 */ /* 0x008fc80000400000 */
[----:B------:R-:W-:Y:S01]  /*0780*/  FMUL R13, R14, R13 ;  /* 0x0000000d0e0d7220 */ /* 0x000fe20000400000 */
[----:B------:R-:W-:Y:S06]  /*0790*/  @P0 EXIT ;  /* 0x000000000000094d */ /* 0x000fec0003800000 */
[----:B------:R-:W-:Y:S01]  /*07a0*/  STG.E.64 desc[UR4][R2.64], R12 ;  /* 0x0000000c02007986 */ /* 0x000fe2000c101b04 */
[----:B------:R-:W-:Y:S05]  /*07b0*/  EXIT ;  /* 0x000000000000794d */ /* 0x000fea0003800000 */
.L_x_0:
[----:B------:R-:W-:-:S00]  /*07c0*/  BRA `(.L_x_0) ;  /* 0xfffffffc00fc7947 */ /* 0x000fc0000383ffff */
[----:B------:R-:W-:-:S00]  /*07d0*/  NOP ;  /* 0x0000000000007918 */ /* 0x000fc00000000000 */
        /* <DEDUP_REMOVED lines=10> */
.L_x_1:


//--------------------- .nv.global.init           --------------------------
	.section	.nv.global.init,"aw",@progbits
.nv.global.init:
	.type		_$_str,@object
	.size		_$_str,(_$_str_$_2 - _$_str)
_$_str:
        /*0000*/ 	.byte	0x5f, 0x5f, 0x43, 0x55, 0x44, 0x41, 0x5f, 0x46, 0x54, 0x5a, 0x00
	.type		_$_str_$_2,@object
	.size		_$_str_$_2,(.L_1 - _$_str_$_2)
_$_str_$_2:
        /*000b*/ 	.byte	0x5f, 0x5f, 0x43, 0x55, 0x44, 0x41, 0x5f, 0x50, 0x52, 0x45, 0x43, 0x5f, 0x53, 0x51, 0x52, 0x54
        /*001b*/ 	.byte	0x00
.L_1:


//--------------------- .nv.constant0.triton_poi_fused__native_batch_norm_legit_no_training_cat_silu_0 --------------------------
	.section	.nv.constant0.triton_poi_fused__native_batch_norm_legit_no_training_cat_silu_0,"a",@progbits
	.sectionflags	@""
	.align	4
.nv.constant0.triton_poi_fused__native_batch_norm_legit_no_training_cat_silu_0:
	.zero		596
